	.headerflags	@"EF_CUDA_TEXMODE_UNIFIED EF_CUDA_64BIT_ADDRESS EF_CUDA_ACCELERATORS EF_CUDA_SM90 EF_CUDA_VIRTUAL_SM(EF_CUDA_SM90)"
	.elftype	@"ET_EXEC"


//--------------------- .nv.info                  --------------------------
	.section	.nv.info,"",@"SHT_CUDA_INFO"
	.align	4


	//----- nvinfo : EIATTR_REGCOUNT
	.align		4
        /*0000*/ 	.byte	0x04, 0x2f
        /*0002*/ 	.short	(.L_1 - .L_0)
	.align		4
.L_0:
        /*0004*/ 	.word	index@(triton_poi_fused_max_pool2d_with_indices_8)
        /*0008*/ 	.word	0x00000010


	//----- nvinfo : EIATTR_MIN_STACK_SIZE
	.align		4
.L_1:
        /*000c*/ 	.byte	0x04, 0x12
        /*000e*/ 	.short	(.L_3 - .L_2)
	.align		4
.L_2:
        /*0010*/ 	.word	index@(triton_poi_fused_max_pool2d_with_indices_8)
        /*0014*/ 	.word	0x00000000


	//----- nvinfo : EIATTR_FRAME_SIZE
	.align		4
.L_3:
        /*0018*/ 	.byte	0x04, 0x11
        /*001a*/ 	.short	(.L_5 - .L_4)
	.align		4
.L_4:
        /*001c*/ 	.word	index@(triton_poi_fused_max_pool2d_with_indices_8)
        /*0020*/ 	.word	0x00000000


	//----- nvinfo : EIATTR_MIN_STACK_SIZE
	.align		4
.L_5:
        /*0024*/ 	.byte	0x04, 0x12
        /*0026*/ 	.short	(.L_7 - .L_6)
	.align		4
.L_6:
        /*0028*/ 	.word	index@(triton_poi_fused_max_pool2d_with_indices_8)
        /*002c*/ 	.word	0x00000000
.L_7:


//--------------------- .nv.info.triton_poi_fused_max_pool2d_with_indices_8 --------------------------
	.section	.nv.info.triton_poi_fused_max_pool2d_with_indices_8,"",@"SHT_CUDA_INFO"
	.sectionflags	@""
	.align	4


	//----- nvinfo : EIATTR_CUDA_API_VERSION
	.align		4
        /*0000*/ 	.byte	0x04, 0x37
        /*0002*/ 	.short	(.L_9 - .L_8)
.L_8:
        /*0004*/ 	.word	0x0000007c


	//----- nvinfo : EIATTR_KPARAM_INFO
	.align		4
.L_9:
        /*0008*/ 	.byte	0x04, 0x17
        /*000a*/ 	.short	(.L_11 - .L_10)
.L_10:
        /*000c*/ 	.word	0x00000000
        /*0010*/ 	.short	0x0003
        /*0012*/ 	.short	0x0018
        /*0014*/ 	.byte	0x00, 0xf0, 0x11, 0x00


	//----- nvinfo : EIATTR_KPARAM_INFO
	.align		4
.L_11:
        /*0018*/ 	.byte	0x04, 0x17
        /*001a*/ 	.short	(.L_13 - .L_12)
.L_12:
        /*001c*/ 	.word	0x00000000
        /*0020*/ 	.short	0x0002
        /*0022*/ 	.short	0x0010
        /*0024*/ 	.byte	0x00, 0xf4, 0x21, 0x00


	//----- nvinfo : EIATTR_KPARAM_INFO
	.align		4
.L_13:
        /*0028*/ 	.byte	0x04, 0x17
        /*002a*/ 	.short	(.L_15 - .L_14)
.L_14:
        /*002c*/ 	.word	0x00000000
        /*0030*/ 	.short	0x0001
        /*0032*/ 	.short	0x0008
        /*0034*/ 	.byte	0x00, 0xf4, 0x21, 0x00


	//----- nvinfo : EIATTR_KPARAM_INFO
	.align		4
.L_15:
        /*0038*/ 	.byte	0x04, 0x17
        /*003a*/ 	.short	(.L_17 - .L_16)
.L_16:
        /*003c*/ 	.word	0x00000000
        /*0040*/ 	.short	0x0000
        /*0042*/ 	.short	0x0000
        /*0044*/ 	.byte	0x00, 0xf4, 0x21, 0x00


	//----- nvinfo : EIATTR_SPARSE_MMA_MASK
	.align		4
.L_17:
        /*0048*/ 	.byte	0x03, 0x50
        /*004a*/ 	.short	0x0000


	//----- nvinfo : EIATTR_MAXREG_COUNT
	.align		4
        /*004c*/ 	.byte	0x03, 0x1b
        /*004e*/ 	.short	0x00ff


	//----- nvinfo : EIATTR_EXIT_INSTR_OFFSETS
	.align		4
        /*0050*/ 	.byte	0x04, 0x1c
        /*0052*/ 	.short	(.L_19 - .L_18)


	//   ....[0]....
.L_18:
        /*0054*/ 	.word	0x000002c0


	//   ....[1]....
        /*0058*/ 	.word	0x000002e0


	//----- nvinfo : EIATTR_REQNTID
	.align		4
.L_19:
        /*005c*/ 	.byte	0x04, 0x10
        /*005e*/ 	.short	(.L_21 - .L_20)
.L_20:
        /*0060*/ 	.word	0x00000080
        /*0064*/ 	.word	0x00000001
        /*0068*/ 	.word	0x00000001


	//----- nvinfo : EIATTR_CBANK_PARAM_SIZE
	.align		4
.L_21:
        /*006c*/ 	.byte	0x03, 0x19
        /*006e*/ 	.short	0x001c


	//----- nvinfo : EIATTR_PARAM_CBANK
	.align		4
        /*0070*/ 	.byte	0x04, 0x0a
        /*0072*/ 	.short	(.L_23 - .L_22)
	.align		4
.L_22:
        /*0074*/ 	.word	index@(.nv.constant0.triton_poi_fused_max_pool2d_with_indices_8)
        /*0078*/ 	.short	0x0210
        /*007a*/ 	.short	0x001c


	//----- nvinfo : EIATTR_SW_WAR
	.align		4
.L_23:
        /*007c*/ 	.byte	0x04, 0x36
        /*007e*/ 	.short	(.L_25 - .L_24)
.L_24:
        /*0080*/ 	.word	0x00000008
.L_25:


//--------------------- .nv.callgraph             --------------------------
	.section	.nv.callgraph,"",@"SHT_CUDA_CALLGRAPH"
	.align	4
	.sectionentsize	8
	.align		4
        /*0000*/ 	.word	0x00000000
	.align		4
        /*0004*/ 	.word	0xffffffff
	.align		4
        /*0008*/ 	.word	0x00000000
	.align		4
        /*000c*/ 	.word	0xfffffffe
	.align		4
        /*0010*/ 	.word	0x00000000
	.align		4
        /*0014*/ 	.word	0xfffffffd
	.align		4
        /*0018*/ 	.word	0x00000000
	.align		4
        /*001c*/ 	.word	0xfffffffc


//--------------------- .text.triton_poi_fused_max_pool2d_with_indices_8 --------------------------
	.section	.text.triton_poi_fused_max_pool2d_with_indices_8,"ax",@progbits
	.align	128
        .global         triton_poi_fused_max_pool2d_with_indices_8
        .type           triton_poi_fused_max_pool2d_with_indices_8,@function
        .size           triton_poi_fused_max_pool2d_with_indices_8,(.L_x_1 - triton_poi_fused_max_pool2d_with_indices_8)
        .other          triton_poi_fused_max_pool2d_with_indices_8,@"STO_CUDA_ENTRY STV_DEFAULT"
triton_poi_fused_max_pool2d_with_indices_8:
.text.triton_poi_fused_max_pool2d_with_indices_8:
[----:B------:R-:W0:Y:S02]  /*0000*/  LDC R1, c[0x0][0x28] ;  /* 0x00000a00ff017b82 */ /* 0x000e240000000800 */
[----:B------:R-:W1:Y:S01]  /*0010*/  S2R R0, SR_TID.X ;  /* 0x0000000000007919 */ /* 0x000e620000002100 */
[----:B------:R-:W-:Y:S02]  /*0020*/  CS2R R10, SRZ ;  /* 0x00000000000a7805 */ /* 0x000fe4000001ff00 */
[----:B------:R-:W-:Y:S01]  /*0030*/  CS2R R12, SRZ ;  /* 0x00000000000c7805 */ /* 0x000fe2000001ff00 */
[----:B------:R-:W-:Y:S01]  /*0040*/  ULDC.64 UR4, c[0x0][0x208] ;  /* 0x0000820000047ab9 */ /* 0x000fe20000000a00 */
[----:B------:R-:W2:Y:S01]  /*0050*/  S2R R3, SR_CTAID.X ;  /* 0x0000000000037919 */ /* 0x000ea20000002500 */
[----:B------:R-:W-:Y:S01]  /*0060*/  ULDC.64 UR6, c[0x0][0x220] ;  /* 0x0000880000067ab9 */ /* 0x000fe20000000a00 */
[----:B-1----:R-:W-:-:S05]  /*0070*/  LOP3.LUT R0, R0, 0x7f, RZ, 0xc0, !PT ;  /* 0x0000007f00007812 */ /* 0x002fca00078ec0ff */
[----:B--2---:R-:W-:Y:S02]  /*0080*/  IMAD R0, R3, 0x80, R0 ;  /* 0x0000008003007824 */ /* 0x004fe400078e0200 */
[----:B------:R-:W1:Y:S03]  /*0090*/  LDC.64 R2, c[0x0][0x210] ;  /* 0x00008400ff027b82 */ /* 0x000e660000000a00 */
[----:B------:R-:W-:Y:S02]  /*00a0*/  SHF.R.S32.HI R5, RZ, 0x1f, R0 ;  /* 0x0000001fff057819 */ /* 0x000fe40000011400 */
[----:B------:R-:W-:Y:S02]  /*00b0*/  ISETP.GE.AND P0, PT, R0, 0x100, PT ;  /* 0x000001000000780c */ /* 0x000fe40003f06270 */
[----:B------:R-:W-:-:S04]  /*00c0*/  LEA.HI R5, R5, R0, RZ, 0x3 ;  /* 0x0000000005057211 */ /* 0x000fc800078f18ff */
[C---:B------:R-:W-:Y:S01]  /*00d0*/  LOP3.LUT R7, R5.reuse, 0x7ffffff8, RZ, 0xc0, !PT ;  /* 0x7ffffff805077812 */ /* 0x040fe200078ec0ff */
[----:B------:R-:W-:-:S04]  /*00e0*/  IMAD.SHL.U32 R5, R5, 0x4, RZ ;  /* 0x0000000405057824 */ /* 0x000fc800078e00ff */
[----:B------:R-:W-:Y:S01]  /*00f0*/  IMAD.IADD R7, R0, 0x1, -R7 ;  /* 0x0000000100077824 */ /* 0x000fe200078e0a07 */
[----:B------:R-:W-:-:S05]  /*0100*/  LOP3.LUT R4, R5, 0xffffffe0, RZ, 0xc0, !PT ;  /* 0xffffffe005047812 */ /* 0x000fca00078ec0ff */
[----:B------:R-:W-:-:S04]  /*0110*/  IMAD R9, R7, 0x2, R4 ;  /* 0x0000000207097824 */ /* 0x000fc800078e0204 */
[----:B-1----:R-:W-:-:S04]  /*0120*/  IMAD.WIDE R4, R9, 0x4, R2 ;  /* 0x0000000409047825 */ /* 0x002fc800078e0202 */
[----:B------:R-:W-:Y:S01]  /*0130*/  VIADD R7, R9, 0x10 ;  /* 0x0000001009077836 */ /* 0x000fe20000000000 */
[----:B------:R-:W2:Y:S04]  /*0140*/  @!P0 LDG.E.EL R10, desc[UR4][R4.64] ;  /* 0x00000004040a8981 */ /* 0x000ea8000c2e1900 */
[----:B------:R-:W2:Y:S01]  /*0150*/  @!P0 LDG.E.EL R13, desc[UR4][R4.64+0x4] ;  /* 0x00000404040d8981 */ /* 0x000ea2000c2e1900 */
[----:B------:R-:W-:-:S04]  /*0160*/  IMAD.WIDE R6, R7, 0x4, R2 ;  /* 0x0000000407067825 */ /* 0x000fc800078e0202 */
[----:B------:R-:W-:Y:S01]  /*0170*/  VIADD R9, R9, 0x11 ;  /* 0x0000001109097836 */ /* 0x000fe20000000000 */
[----:B------:R-:W3:Y:S03]  /*0180*/  @!P0 LDG.E.EL R12, desc[UR4][R6.64] ;  /* 0x00000004060c8981 */ /* 0x000ee6000c2e1900 */
[----:B------:R-:W-:Y:S02]  /*0190*/  IMAD.WIDE R2, R9, 0x4, R2 ;  /* 0x0000000409027825 */ /* 0x000fe400078e0202 */
[----:B------:R-:W1:Y:S03]  /*01a0*/  LDC.64 R8, c[0x0][0x218] ;  /* 0x00008600ff087b82 */ /* 0x000e660000000a00 */
[----:B------:R1:W4:Y:S02]  /*01b0*/  @!P0 LDG.E.EL R11, desc[UR4][R2.64] ;  /* 0x00000004020b8981 */ /* 0x000324000c2e1900 */
[----:B-1----:R-:W-:Y:S01]  /*01c0*/  IMAD.WIDE R2, R0, 0x4, R8 ;  /* 0x0000000400027825 */ /* 0x002fe200078e0208 */
[----:B--2---:R-:W-:-:S02]  /*01d0*/  FSETP.GT.AND P3, PT, R13, R10, PT ;  /* 0x0000000a0d00720b */ /* 0x004fc40003f64000 */
[----:B------:R-:W-:Y:S02]  /*01e0*/  FSETP.NAN.AND P1, PT, R13, R13, PT ;  /* 0x0000000d0d00720b */ /* 0x000fe40003f28000 */
[----:B------:R-:W-:Y:S02]  /*01f0*/  SEL R5, RZ, 0x1, !P3 ;  /* 0x00000001ff057807 */ /* 0x000fe40005800000 */
[----:B---3--:R-:W-:-:S07]  /*0200*/  FSETP.NAN.AND P4, PT, R12, R12, PT ;  /* 0x0000000c0c00720b */ /* 0x008fce0003f88000 */
[----:B------:R-:W-:Y:S02]  /*0210*/  @!P3 FSEL R13, R13, R10, P1 ;  /* 0x0000000a0d0db208 */ /* 0x000fe40000800000 */
[----:B----4-:R-:W-:Y:S02]  /*0220*/  FSETP.NAN.AND P2, PT, R11, R11, PT ;  /* 0x0000000b0b00720b */ /* 0x010fe40003f48000 */
[----:B------:R-:W-:-:S04]  /*0230*/  FSETP.GEU.AND P1, PT, R13, R12, PT ;  /* 0x0000000c0d00720b */ /* 0x000fc80003f2e000 */
[----:B------:R-:W-:Y:S02]  /*0240*/  @!P4 FSEL R12, R12, R13, !P1 ;  /* 0x0000000d0c0cc208 */ /* 0x000fe40004800000 */
[----:B------:R-:W-:Y:S02]  /*0250*/  SEL R6, R5, 0x2, P1 ;  /* 0x0000000205067807 */ /* 0x000fe40000800000 */
[----:B------:R-:W-:-:S04]  /*0260*/  FSETP.GEU.AND P4, PT, R12, R11, PT ;  /* 0x0000000b0c00720b */ /* 0x000fc80003f8e000 */
[----:B------:R-:W-:Y:S02]  /*0270*/  @!P2 SEL R11, R11, R12, !P4 ;  /* 0x0000000c0b0ba207 */ /* 0x000fe40006000000 */
[----:B------:R-:W-:Y:S02]  /*0280*/  IADD3 R4, P2, R0, UR6, RZ ;  /* 0x0000000600047c10 */ /* 0x000fe4000ff5e0ff */
[----:B------:R-:W-:Y:S01]  /*0290*/  SEL R7, R6, 0x3, P4 ;  /* 0x0000000306077807 */ /* 0x000fe20002000000 */
[----:B------:R1:W-:Y:S01]  /*02a0*/  @!P0 STG.E desc[UR4][R2.64], R11 ;  /* 0x0000000b02008986 */ /* 0x0003e2000c101904 */
[----:B------:R-:W-:Y:S01]  /*02b0*/  LEA.HI.X.SX32 R5, R0, UR7, 0x1, P2 ;  /* 0x0000000700057c11 */ /* 0x000fe200090f0eff */
[----:B------:R-:W-:Y:S08]  /*02c0*/  @P0 EXIT ;  /* 0x000000000000094d */ /* 0x000ff00003800000 */
[----:B------:R-:W-:Y:S01]  /*02d0*/  STG.E.U8 desc[UR4][R4.64], R7 ;  /* 0x0000000704007986 */ /* 0x000fe2000c101104 */
[----:B------:R-:W-:Y:S05]  /*02e0*/  EXIT ;  /* 0x000000000000794d */ /* 0x000fea0003800000 */
.L_x_0:
[----:B------:R-:W-:-:S00]  /*02f0*/  BRA `(.L_x_0) ;  /* 0xfffffffc00fc7947 */ /* 0x000fc0000383ffff */
[----:B------:R-:W-:-:S00]  /*0300*/  NOP ;  /* 0x0000000000007918 */ /* 0x000fc00000000000 */
[----:B------:R-:W-:-:S00]  /*0310*/  NOP ;  /* 0x0000000000007918 */ /* 0x000fc00000000000 */
[----:B------:R-:W-:-:S00]  /*0320*/  NOP ;  /* 0x0000000000007918 */ /* 0x000fc00000000000 */
[----:B------:R-:W-:-:S00]  /*0330*/  NOP ;  /* 0x0000000000007918 */ /* 0x000fc00000000000 */
[----:B------:R-:W-:-:S00]  /*0340*/  NOP ;  /* 0x0000000000007918 */ /* 0x000fc00000000000 */
[----:B------:R-:W-:-:S00]  /*0350*/  NOP ;  /* 0x0000000000007918 */ /* 0x000fc00000000000 */
[----:B------:R-:W-:-:S00]  /*0360*/  NOP ;  /* 0x0000000000007918 */ /* 0x000fc00000000000 */
[----:B------:R-:W-:-:S00]  /*0370*/  NOP ;  /* 0x0000000000007918 */ /* 0x000fc00000000000 */
.L_x_1:


//--------------------- .nv.constant0.triton_poi_fused_max_pool2d_with_indices_8 --------------------------
	.section	.nv.constant0.triton_poi_fused_max_pool2d_with_indices_8,"a",@progbits
	.sectionflags	@""
	.align	4
.nv.constant0.triton_poi_fused_max_pool2d_with_indices_8:
	.zero		556
